//
// Generated by NVIDIA NVVM Compiler
//
// Compiler Build ID: CL-36424714
// Cuda compilation tools, release 13.0, V13.0.88
// Based on NVVM 20.0.0
//

.version 9.0
.target sm_100
.address_size 64

	// .globl	_Z22matrixMultiplyByScalarPfiif

.visible .entry _Z22matrixMultiplyByScalarPfiif(
	.param .u64 .ptr .align 1 _Z22matrixMultiplyByScalarPfiif_param_0,
	.param .u32 _Z22matrixMultiplyByScalarPfiif_param_1,
	.param .u32 _Z22matrixMultiplyByScalarPfiif_param_2,
	.param .f32 _Z22matrixMultiplyByScalarPfiif_param_3
)
{
	.reg .pred 	%p<4>;
	.reg .b32 	%r<14>;
	.reg .b32 	%f<4>;
	.reg .b64 	%rd<5>;

	ld.param.u64 	%rd1, [_Z22matrixMultiplyByScalarPfiif_param_0];
	ld.param.u32 	%r4, [_Z22matrixMultiplyByScalarPfiif_param_1];
	ld.param.u32 	%r3, [_Z22matrixMultiplyByScalarPfiif_param_2];
	ld.param.f32 	%f1, [_Z22matrixMultiplyByScalarPfiif_param_3];
	mov.u32 	%r6, %ctaid.x;
	mov.u32 	%r7, %ntid.x;
	mov.u32 	%r8, %tid.x;
	mad.lo.s32 	%r1, %r6, %r7, %r8;
	mov.u32 	%r9, %ctaid.y;
	mov.u32 	%r10, %ntid.y;
	mov.u32 	%r11, %tid.y;
	mad.lo.s32 	%r12, %r9, %r10, %r11;
	setp.ge.s32 	%p1, %r1, %r3;
	setp.ge.s32 	%p2, %r12, %r4;
	or.pred  	%p3, %p1, %p2;
	@%p3 bra 	$L__BB0_2;
	cvta.to.global.u64 	%rd2, %rd1;
	mad.lo.s32 	%r13, %r3, %r12, %r1;
	mul.wide.s32 	%rd3, %r13, 4;
	add.s64 	%rd4, %rd2, %rd3;
	ld.global.f32 	%f2, [%rd4];
	mul.f32 	%f3, %f1, %f2;
	st.global.f32 	[%rd4], %f3;
$L__BB0_2:
	ret;

}


// ===== COMPILED SASS (sm_100) =====

	.target	sm_100

	.elftype	@"ET_EXEC"


//--------------------- .note.nv.tkinfo           --------------------------
	.section	.note.nv.tkinfo,"",@"SHT_NOTE"
	.sectionflags	@"SHF_NOTE_NV_TKINFO"
	.tkinfo
        /*0018*/ 	.word	0x00000002
        /*0030*/ 	.string	""
        /*0030*/ 	.string	"ptxas"
        /*0030*/ 	.string	"Cuda compilation tools, release 13.0, V13.0.88"
        /*0030*/ 	.string	"Build cuda_13.0.r13.0/compiler.36424714_0"
        /*0030*/ 	.string	"-arch sm_100 -m 64 "



//--------------------- .note.nv.cuinfo           --------------------------
	.section	.note.nv.cuinfo,"",@"SHT_NOTE"
	.sectionflags	@"SHF_NOTE_NV_CUINFO"
        /*0018*/ 	.short	0x0002
        /*001a*/ 	.short	0x0064
        /*001c*/ 	.short	0x0082
	.zero		2


//--------------------- .nv.info                  --------------------------
	.section	.nv.info,"",@"SHT_CUDA_INFO"
	.align	4


	//----- nvinfo : EIATTR_REGCOUNT
	.align		4
        /*0000*/ 	.byte	0x04, 0x2f
        /*0002*/ 	.short	(.L_1 - .L_0)
	.align		4
.L_0:
        /*0004*/ 	.word	index@(_Z22matrixMultiplyByScalarPfiif)
        /*0008*/ 	.word	0x00000008


	//----- nvinfo : EIATTR_FRAME_SIZE
	.align		4
.L_1:
        /*000c*/ 	.byte	0x04, 0x11
        /*000e*/ 	.short	(.L_3 - .L_2)
	.align		4
.L_2:
        /*0010*/ 	.word	index@(_Z22matrixMultiplyByScalarPfiif)
        /*0014*/ 	.word	0x00000000


	//----- nvinfo : EIATTR_MIN_STACK_SIZE
	.align		4
.L_3:
        /*0018*/ 	.byte	0x04, 0x12
        /*001a*/ 	.short	(.L_5 - .L_4)
	.align		4
.L_4:
        /*001c*/ 	.word	index@(_Z22matrixMultiplyByScalarPfiif)
        /*0020*/ 	.word	0x00000000
.L_5:


//--------------------- .nv.compat                --------------------------
	.section	.nv.compat,"",@"SHT_CUDA_COMPAT_INFO"
	.align	4
        /*0000*/ 	.byte	0x02, 0x09, 0x00, 0x00, 0x02, 0x02, 0x01, 0x00, 0x02, 0x05, 0x05, 0x00, 0x03, 0x07, 0x01, 0x01
        /*0010*/ 	.byte	0x02, 0x03, 0x00, 0x00, 0x02, 0x06, 0x01, 0x00, 0x04, 0x0b, 0x08, 0x00, 0x09, 0x00, 0x00, 0x00
        /*0020*/ 	.byte	0x00, 0x00, 0x00, 0x00


//--------------------- .nv.info._Z22matrixMultiplyByScalarPfiif --------------------------
	.section	.nv.info._Z22matrixMultiplyByScalarPfiif,"",@"SHT_CUDA_INFO"
	.sectionflags	@""
	.align	4


	//----- nvinfo : EIATTR_CUDA_API_VERSION
	.align		4
        /*0000*/ 	.byte	0x04, 0x37
        /*0002*/ 	.short	(.L_7 - .L_6)
.L_6:
        /*0004*/ 	.word	0x00000082


	//----- nvinfo : EIATTR_KPARAM_INFO
	.align		4
.L_7:
        /*0008*/ 	.byte	0x04, 0x17
        /*000a*/ 	.short	(.L_9 - .L_8)
.L_8:
        /*000c*/ 	.word	0x00000000
        /*0010*/ 	.short	0x0003
        /*0012*/ 	.short	0x0010
        /*0014*/ 	.byte	0x00, 0xf0, 0x11, 0x00


	//----- nvinfo : EIATTR_KPARAM_INFO
	.align		4
.L_9:
        /*0018*/ 	.byte	0x04, 0x17
        /*001a*/ 	.short	(.L_11 - .L_10)
.L_10:
        /*001c*/ 	.word	0x00000000
        /*0020*/ 	.short	0x0002
        /*0022*/ 	.short	0x000c
        /*0024*/ 	.byte	0x00, 0xf0, 0x11, 0x00


	//----- nvinfo : EIATTR_KPARAM_INFO
	.align		4
.L_11:
        /*0028*/ 	.byte	0x04, 0x17
        /*002a*/ 	.short	(.L_13 - .L_12)
.L_12:
        /*002c*/ 	.word	0x00000000
        /*0030*/ 	.short	0x0001
        /*0032*/ 	.short	0x0008
        /*0034*/ 	.byte	0x00, 0xf0, 0x11, 0x00


	//----- nvinfo : EIATTR_KPARAM_INFO
	.align		4
.L_13:
        /*0038*/ 	.byte	0x04, 0x17
        /*003a*/ 	.short	(.L_15 - .L_14)
.L_14:
        /*003c*/ 	.word	0x00000000
        /*0040*/ 	.short	0x0000
        /*0042*/ 	.short	0x0000
        /*0044*/ 	.byte	0x00, 0xf5, 0x21, 0x00


	//----- nvinfo : EIATTR_SPARSE_MMA_MASK
	.align		4
.L_15:
        /*0048*/ 	.byte	0x03, 0x50
        /*004a*/ 	.short	0x0000


	//----- nvinfo : EIATTR_MAXREG_COUNT
	.align		4
        /*004c*/ 	.byte	0x03, 0x1b
        /*004e*/ 	.short	0x00ff


	//----- nvinfo : EIATTR_MERCURY_ISA_VERSION
	.align		4
        /*0050*/ 	.byte	0x03, 0x5f
        /*0052*/ 	.short	0x0101


	//----- nvinfo : EIATTR_VRC_CTA_INIT_COUNT
	.align		4
        /*0054*/ 	.byte	0x02, 0x4a
	.zero		1
	.zero		1


	//----- nvinfo : EIATTR_EXIT_INSTR_OFFSETS
	.align		4
        /*0058*/ 	.byte	0x04, 0x1c
        /*005a*/ 	.short	(.L_17 - .L_16)


	//   ....[0]....
.L_16:
        /*005c*/ 	.word	0x000000c0


	//   ....[1]....
        /*0060*/ 	.word	0x00000150


	//----- nvinfo : EIATTR_CBANK_PARAM_SIZE
	.align		4
.L_17:
        /*0064*/ 	.byte	0x03, 0x19
        /*0066*/ 	.short	0x0014


	//----- nvinfo : EIATTR_PARAM_CBANK
	.align		4
        /*0068*/ 	.byte	0x04, 0x0a
        /*006a*/ 	.short	(.L_19 - .L_18)
	.align		4
.L_18:
        /*006c*/ 	.word	index@(.nv.constant0._Z22matrixMultiplyByScalarPfiif)
        /*0070*/ 	.short	0x0380
        /*0072*/ 	.short	0x0014


	//----- nvinfo : EIATTR_SW_WAR
	.align		4
.L_19:
        /*0074*/ 	.byte	0x04, 0x36
        /*0076*/ 	.short	(.L_21 - .L_20)
.L_20:
        /*0078*/ 	.word	0x00000008
.L_21:


//--------------------- .nv.callgraph             --------------------------
	.section	.nv.callgraph,"",@"SHT_CUDA_CALLGRAPH"
	.align	4
	.sectionentsize	8
	.align		4
        /*0000*/ 	.word	0x00000000
	.align		4
        /*0004*/ 	.word	0xffffffff
	.align		4
        /*0008*/ 	.word	0x00000000
	.align		4
        /*000c*/ 	.word	0xfffffffe
	.align		4
        /*0010*/ 	.word	0x00000000
	.align		4
        /*0014*/ 	.word	0xfffffffd
	.align		4
        /*0018*/ 	.word	0x00000000
	.align		4
        /*001c*/ 	.word	0xfffffffc


//--------------------- .text._Z22matrixMultiplyByScalarPfiif --------------------------
	.section	.text._Z22matrixMultiplyByScalarPfiif,"ax",@progbits
	.align	128
        .global         _Z22matrixMultiplyByScalarPfiif
        .type           _Z22matrixMultiplyByScalarPfiif,@function
        .size           _Z22matrixMultiplyByScalarPfiif,(.L_x_1 - _Z22matrixMultiplyByScalarPfiif)
        .other          _Z22matrixMultiplyByScalarPfiif,@"STO_CUDA_ENTRY STV_DEFAULT"
_Z22matrixMultiplyByScalarPfiif:
.text._Z22matrixMultiplyByScalarPfiif:
[----:B------:R-:W-:Y:S01]  /*0000*/  LDC R1, c[0x0][0x37c] ;  /* 0x0000df00ff017b82 */ /* 0x000fe20000000800 */
[----:B------:R-:W0:Y:S07]  /*0010*/  S2R R2, SR_TID.Y ;  /* 0x0000000000027919 */ /* 0x000e2e0000002200 */
[----:B------:R-:W1:Y:S01]  /*0020*/  LDC R0, c[0x0][0x360] ;  /* 0x0000d800ff007b82 */ /* 0x000e620000000800 */
[----:B------:R-:W2:Y:S01]  /*0030*/  LDCU.64 UR6, c[0x0][0x388] ;  /* 0x00007100ff0677ac */ /* 0x000ea20008000a00 */
[----:B------:R-:W1:Y:S06]  /*0040*/  S2R R3, SR_TID.X ;  /* 0x0000000000037919 */ /* 0x000e6c0000002100 */
[----:B------:R-:W0:Y:S08]  /*0050*/  S2UR UR5, SR_CTAID.Y ;  /* 0x00000000000579c3 */ /* 0x000e300000002600 */
[----:B------:R-:W0:Y:S08]  /*0060*/  LDC R5, c[0x0][0x364] ;  /* 0x0000d900ff057b82 */ /* 0x000e300000000800 */
[----:B------:R-:W1:Y:S01]  /*0070*/  S2UR UR4, SR_CTAID.X ;  /* 0x00000000000479c3 */ /* 0x000e620000002500 */
[----:B0-----:R-:W-:-:S05]  /*0080*/  IMAD R5, R5, UR5, R2 ;  /* 0x0000000505057c24 */ /* 0x001fca000f8e0202 */
[----:B--2---:R-:W-:Y:S01]  /*0090*/  ISETP.GE.AND P0, PT, R5, UR6, PT ;  /* 0x0000000605007c0c */ /* 0x004fe2000bf06270 */
[----:B-1----:R-:W-:-:S05]  /*00a0*/  IMAD R0, R0, UR4, R3 ;  /* 0x0000000400007c24 */ /* 0x002fca000f8e0203 */
[----:B------:R-:W-:-:S13]  /*00b0*/  ISETP.GE.OR P0, PT, R0, UR7, P0 ;  /* 0x0000000700007c0c */ /* 0x000fda0008706670 */
[----:B------:R-:W-:Y:S05]  /*00c0*/  @P0 EXIT ;  /* 0x000000000000094d */ /* 0x000fea0003800000 */
[----:B------:R-:W0:Y:S01]  /*00d0*/  LDC.64 R2, c[0x0][0x380] ;  /* 0x0000e000ff027b82 */ /* 0x000e220000000a00 */
[----:B------:R-:W1:Y:S01]  /*00e0*/  LDCU.64 UR4, c[0x0][0x358] ;  /* 0x00006b00ff0477ac */ /* 0x000e620008000a00 */
[----:B------:R-:W-:Y:S01]  /*00f0*/  IMAD R5, R5, UR7, R0 ;  /* 0x0000000705057c24 */ /* 0x000fe2000f8e0200 */
[----:B------:R-:W2:Y:S03]  /*0100*/  LDCU UR6, c[0x0][0x390] ;  /* 0x00007200ff0677ac */ /* 0x000ea60008000800 */
[----:B0-----:R-:W-:-:S05]  /*0110*/  IMAD.WIDE R2, R5, 0x4, R2 ;  /* 0x0000000405027825 */ /* 0x001fca00078e0202 */
[----:B-1----:R-:W2:Y:S02]  /*0120*/  LDG.E R0, desc[UR4][R2.64] ;  /* 0x0000000402007981 */ /* 0x002ea4000c1e1900 */
[----:B--2---:R-:W-:-:S05]  /*0130*/  FMUL R5, R0, UR6 ;  /* 0x0000000600057c20 */ /* 0x004fca0008400000 */
[----:B------:R-:W-:Y:S01]  /*0140*/  STG.E desc[UR4][R2.64], R5 ;  /* 0x0000000502007986 */ /* 0x000fe2000c101904 */
[----:B------:R-:W-:Y:S05]  /*0150*/  EXIT ;  /* 0x000000000000794d */ /* 0x000fea0003800000 */
.L_x_0:
[----:B------:R-:W-:-:S00]  /*0160*/  BRA `(.L_x_0) ;  /* 0xfffffffc00fc7947 */ /* 0x000fc0000383ffff */
[----:B------:R-:W-:-:S00]  /*0170*/  NOP ;  /* 0x0000000000007918 */ /* 0x000fc00000000000 */
        /* <DEDUP_REMOVED lines=8> */
.L_x_1:


//--------------------- .nv.shared.reserved.0     --------------------------
	.section	.nv.shared.reserved.0,"aw",@nobits
	.weak		__nv_reservedSMEM_offset_0_alias
	.size		__nv_reservedSMEM_offset_0_alias, 0, 64
	.other		__nv_reservedSMEM_offset_0_alias,@"STO_CUDA_RESERVED_SHARED STV_DEFAULT"
__nv_reservedSMEM_offset_0_alias:
	.zero		0
	.zero		64


//--------------------- .nv.constant0._Z22matrixMultiplyByScalarPfiif --------------------------
	.section	.nv.constant0._Z22matrixMultiplyByScalarPfiif,"a",@progbits
	.sectionflags	@""
	.align	4
.nv.constant0._Z22matrixMultiplyByScalarPfiif:
	.zero		916


//--------------------- SYMBOLS --------------------------

	.type		.nv.reservedSmem.offset0,@object
	.size		.nv.reservedSmem.offset0,0x4
